	.headerflags	@"EF_CUDA_TEXMODE_UNIFIED EF_CUDA_64BIT_ADDRESS EF_CUDA_SM86 EF_CUDA_VIRTUAL_SM(EF_CUDA_SM86)"
	.elftype	@"ET_EXEC"


//--------------------- .nv.info                  --------------------------
	.section	.nv.info,"",@"SHT_CUDA_INFO"
	.align	4


	//----- nvinfo : EIATTR_REGCOUNT
	.align		4
        /*0000*/ 	.byte	0x04, 0x2f
        /*0002*/ 	.short	(.L_1 - .L_0)
	.align		4
.L_0:
        /*0004*/ 	.word	index@(triton__0d1d2d3d4d5de)
        /*0008*/ 	.word	0x0000003c


	//----- nvinfo : EIATTR_MAX_STACK_SIZE
	.align		4
.L_1:
        /*000c*/ 	.byte	0x04, 0x23
        /*000e*/ 	.short	(.L_3 - .L_2)
	.align		4
.L_2:
        /*0010*/ 	.word	index@(triton__0d1d2d3d4d5de)
        /*0014*/ 	.word	0x00000000


	//----- nvinfo : EIATTR_MIN_STACK_SIZE
	.align		4
.L_3:
        /*0018*/ 	.byte	0x04, 0x12
        /*001a*/ 	.short	(.L_5 - .L_4)
	.align		4
.L_4:
        /*001c*/ 	.word	index@(triton__0d1d2d3d4d5de)
        /*0020*/ 	.word	0x00000000


	//----- nvinfo : EIATTR_FRAME_SIZE
	.align		4
.L_5:
        /*0024*/ 	.byte	0x04, 0x11
        /*0026*/ 	.short	(.L_7 - .L_6)
	.align		4
.L_6:
        /*0028*/ 	.word	index@(triton__0d1d2d3d4d5de)
        /*002c*/ 	.word	0x00000000
.L_7:


//--------------------- .nv.info.triton__0d1d2d3d4d5de --------------------------
	.section	.nv.info.triton__0d1d2d3d4d5de,"",@"SHT_CUDA_INFO"
	.align	4


	//----- nvinfo : EIATTR_CUDA_API_VERSION
	.align		4
        /*0000*/ 	.byte	0x04, 0x37
        /*0002*/ 	.short	(.L_9 - .L_8)
.L_8:
        /*0004*/ 	.word	0x0000007b


	//----- nvinfo : EIATTR_SW2861232_WAR
	.align		4
.L_9:
        /*0008*/ 	.byte	0x01, 0x35
	.zero		2


	//----- nvinfo : EIATTR_PARAM_CBANK
	.align		4
        /*000c*/ 	.byte	0x04, 0x0a
        /*000e*/ 	.short	(.L_11 - .L_10)
	.align		4
.L_10:
        /*0010*/ 	.word	index@(.nv.constant0.triton__0d1d2d3d4d5de)
        /*0014*/ 	.short	0x0160
        /*0016*/ 	.short	0x002c


	//----- nvinfo : EIATTR_CBANK_PARAM_SIZE
	.align		4
.L_11:
        /*0018*/ 	.byte	0x03, 0x19
        /*001a*/ 	.short	0x002c


	//----- nvinfo : EIATTR_KPARAM_INFO
	.align		4
        /*001c*/ 	.byte	0x04, 0x17
        /*001e*/ 	.short	(.L_13 - .L_12)
.L_12:
        /*0020*/ 	.word	0x00000000
        /*0024*/ 	.short	0x0005
        /*0026*/ 	.short	0x0028
        /*0028*/ 	.byte	0x00, 0xf0, 0x11, 0x00


	//----- nvinfo : EIATTR_KPARAM_INFO
	.align		4
.L_13:
        /*002c*/ 	.byte	0x04, 0x17
        /*002e*/ 	.short	(.L_15 - .L_14)
.L_14:
        /*0030*/ 	.word	0x00000000
        /*0034*/ 	.short	0x0004
        /*0036*/ 	.short	0x0020
        /*0038*/ 	.byte	0x00, 0xf0, 0x21, 0x00


	//----- nvinfo : EIATTR_KPARAM_INFO
	.align		4
.L_15:
        /*003c*/ 	.byte	0x04, 0x17
        /*003e*/ 	.short	(.L_17 - .L_16)
.L_16:
        /*0040*/ 	.word	0x00000000
        /*0044*/ 	.short	0x0003
        /*0046*/ 	.short	0x0018
        /*0048*/ 	.byte	0x00, 0xf0, 0x21, 0x00


	//----- nvinfo : EIATTR_KPARAM_INFO
	.align		4
.L_17:
        /*004c*/ 	.byte	0x04, 0x17
        /*004e*/ 	.short	(.L_19 - .L_18)
.L_18:
        /*0050*/ 	.word	0x00000000
        /*0054*/ 	.short	0x0002
        /*0056*/ 	.short	0x0010
        /*0058*/ 	.byte	0x00, 0xf0, 0x21, 0x00


	//----- nvinfo : EIATTR_KPARAM_INFO
	.align		4
.L_19:
        /*005c*/ 	.byte	0x04, 0x17
        /*005e*/ 	.short	(.L_21 - .L_20)
.L_20:
        /*0060*/ 	.word	0x00000000
        /*0064*/ 	.short	0x0001
        /*0066*/ 	.short	0x0008
        /*0068*/ 	.byte	0x00, 0xf0, 0x21, 0x00


	//----- nvinfo : EIATTR_KPARAM_INFO
	.align		4
.L_21:
        /*006c*/ 	.byte	0x04, 0x17
        /*006e*/ 	.short	(.L_23 - .L_22)
.L_22:
        /*0070*/ 	.word	0x00000000
        /*0074*/ 	.short	0x0000
        /*0076*/ 	.short	0x0000
        /*0078*/ 	.byte	0x00, 0xf0, 0x21, 0x00


	//----- nvinfo : EIATTR_MAXREG_COUNT
	.align		4
.L_23:
        /*007c*/ 	.byte	0x03, 0x1b
        /*007e*/ 	.short	0x00ff


	//----- nvinfo : EIATTR_EXIT_INSTR_OFFSETS
	.align		4
        /*0080*/ 	.byte	0x04, 0x1c
        /*0082*/ 	.short	(.L_25 - .L_24)


	//   ....[0]....
.L_24:
        /*0084*/ 	.word	0x00001ca0


	//----- nvinfo : EIATTR_MAX_THREADS
	.align		4
.L_25:
        /*0088*/ 	.byte	0x04, 0x05
        /*008a*/ 	.short	(.L_27 - .L_26)
.L_26:
        /*008c*/ 	.word	0x00000080
        /*0090*/ 	.word	0x00000001
        /*0094*/ 	.word	0x00000001
.L_27:


//--------------------- .nv.rel.action            --------------------------
	.section	.nv.rel.action,"",@"SHT_CUDA_RELOCINFO"
	.align	8
	.sectionentsize	8
        /*0000*/ 	.byte	0x73, 0x00, 0x00, 0x00, 0x00, 0x00, 0x00, 0x00, 0x00, 0x00, 0x00, 0x11, 0x25, 0x00, 0x05, 0x36


//--------------------- .nv.constant0.triton__0d1d2d3d4d5de --------------------------
	.section	.nv.constant0.triton__0d1d2d3d4d5de,"a",@progbits
	.align	4
.nv.constant0.triton__0d1d2d3d4d5de:
	.zero		396


//--------------------- .text.triton__0d1d2d3d4d5de --------------------------
	.section	.text.triton__0d1d2d3d4d5de,"ax",@progbits
	.sectioninfo	@"SHI_REGISTERS=60"
	.align	128
        .global         triton__0d1d2d3d4d5de
        .type           triton__0d1d2d3d4d5de,@function
        .size           triton__0d1d2d3d4d5de,(.L_x_1 - triton__0d1d2d3d4d5de)
        .other          triton__0d1d2d3d4d5de,@"STO_CUDA_ENTRY STV_DEFAULT"
triton__0d1d2d3d4d5de:
.text.triton__0d1d2d3d4d5de:
[----:B------:R-:W-:-:S02]  /*0000*/  IMAD.MOV.U32 R1, RZ, RZ, c[0x0][0x28] ;  /* 0x00000a00ff017624 */ /* 0x000fc400078e00ff */
[----:B------:R-:W0:Y:S01]  /*0010*/  S2R R0, SR_TID.X ;  /* 0x0000000000007919 */ /* 0x000e220000002100 */
[----:B------:R-:W-:Y:S01]  /*0020*/  PRMT R19, RZ, 0x7610, R19 ;  /* 0x00007610ff137816 */ /* 0x000fe20000000013 */
[----:B------:R-:W-:Y:S01]  /*0030*/  ULDC.64 UR4, c[0x0][0x118] ;  /* 0x0000460000047ab9 */ /* 0x000fe20000000a00 */
[----:B------:R-:W-:Y:S01]  /*0040*/  PRMT R18, RZ, 0x7610, R18 ;  /* 0x00007610ff127816 */ /* 0x000fe20000000012 */
[----:B------:R-:W1:Y:S01]  /*0050*/  S2R R5, SR_CTAID.X ;  /* 0x0000000000057919 */ /* 0x000e620000002500 */
[----:B------:R-:W-:Y:S01]  /*0060*/  PRMT R17, RZ, 0x7610, R17 ;  /* 0x00007610ff117816 */ /* 0x000fe20000000011 */
[----:B0-----:R-:W-:Y:S01]  /*0070*/  IMAD.SHL.U32 R0, R0, 0x8, RZ ;  /* 0x0000000800007824 */ /* 0x001fe200078e00ff */
[----:B-1----:R-:W-:-:S04]  /*0080*/  SHF.R.S32.HI R29, RZ, 0x15, R5 ;  /* 0x00000015ff1d7819 */ /* 0x002fc80000011405 */
[----:B------:R-:W-:Y:S02]  /*0090*/  LOP3.LUT R0, R0, 0x3f8, RZ, 0xc0, !PT ;  /* 0x000003f800007812 */ /* 0x000fe400078ec0ff */
[----:B------:R-:W-:-:S03]  /*00a0*/  SGXT R29, R29, 0x1 ;  /* 0x000000011d1d781a */ /* 0x000fc60000000200 */
[----:B------:R-:W-:-:S05]  /*00b0*/  IMAD R4, R5, 0x400, R0 ;  /* 0x0000040005047824 */ /* 0x000fca00078e0200 */
[----:B------:R-:W-:Y:S02]  /*00c0*/  SHF.R.S32.HI R3, RZ, 0x1f, R4 ;  /* 0x0000001fff037819 */ /* 0x000fe40000011404 */
[-C--:B------:R-:W-:Y:S02]  /*00d0*/  LEA.HI R2, R29, R4.reuse, RZ, 0x8 ;  /* 0x000000041d027211 */ /* 0x080fe400078f40ff */
[----:B------:R-:W-:Y:S02]  /*00e0*/  LEA.HI R34, R3, R4, RZ, 0x13 ;  /* 0x0000000403227211 */ /* 0x000fe400078f98ff */
[----:B------:R-:W-:Y:S02]  /*00f0*/  SHF.R.S32.HI R0, RZ, 0x8, R2 ;  /* 0x00000008ff007819 */ /* 0x000fe40000011402 */
[----:B------:R-:W-:Y:S02]  /*0100*/  SHF.R.S32.HI R5, RZ, 0x13, R34 ;  /* 0x00000013ff057819 */ /* 0x000fe40000011422 */
[----:B------:R-:W-:-:S02]  /*0110*/  SHF.R.S32.HI R3, RZ, 0x1f, R2 ;  /* 0x0000001fff037819 */ /* 0x000fc40000011402 */
[----:B------:R-:W-:Y:S02]  /*0120*/  LOP3.LUT R6, R5, 0xffff, RZ, 0xc0, !PT ;  /* 0x0000ffff05067812 */ /* 0x000fe400078ec0ff */
[----:B------:R-:W-:Y:S02]  /*0130*/  LEA.HI R3, R3, R0, RZ, 0xb ;  /* 0x0000000003037211 */ /* 0x000fe400078f58ff */
[----:B------:R-:W-:Y:S02]  /*0140*/  LEA.HI R6, R6, R5, RZ, 0x11 ;  /* 0x0000000506067211 */ /* 0x000fe400078f88ff */
[----:B------:R-:W-:Y:S02]  /*0150*/  LOP3.LUT R3, R3, 0xff800, RZ, 0xc0, !PT ;  /* 0x000ff80003037812 */ /* 0x000fe400078ec0ff */
[----:B------:R-:W-:Y:S02]  /*0160*/  LOP3.LUT R6, R6, 0xfffe, RZ, 0xc0, !PT ;  /* 0x0000fffe06067812 */ /* 0x000fe400078ec0ff */
[----:B------:R-:W-:Y:S01]  /*0170*/  IADD3 R40, R4, 0x1, RZ ;  /* 0x0000000104287810 */ /* 0x000fe20007ffe0ff */
[----:B------:R-:W-:-:S02]  /*0180*/  IMAD.IADD R3, R0, 0x1, -R3 ;  /* 0x0000000100037824 */ /* 0x000fc400078e0a03 */
[----:B------:R-:W-:Y:S01]  /*0190*/  IMAD.MOV R7, RZ, RZ, -R6 ;  /* 0x000000ffff077224 */ /* 0x000fe200078e0a06 */
[----:B------:R-:W-:-:S04]  /*01a0*/  LEA.HI R6, R29, R4, RZ, 0x14 ;  /* 0x000000041d067211 */ /* 0x000fc800078fa0ff */
[----:B------:R-:W-:Y:S02]  /*01b0*/  PRMT R0, R7, 0x7710, RZ ;  /* 0x0000771007007816 */ /* 0x000fe400000000ff */
[----:B------:R-:W-:-:S03]  /*01c0*/  SHF.R.S32.HI R8, RZ, 0x14, R6 ;  /* 0x00000014ff087819 */ /* 0x000fc60000011406 */
[----:B------:R-:W-:Y:S01]  /*01d0*/  IMAD.IADD R6, R5, 0x1, R0 ;  /* 0x0000000105067824 */ /* 0x000fe200078e0200 */
[----:B------:R-:W-:Y:S01]  /*01e0*/  LOP3.LUT R5, R2, 0xffffff00, RZ, 0xc0, !PT ;  /* 0xffffff0002057812 */ /* 0x000fe200078ec0ff */
[----:B------:R-:W-:Y:S01]  /*01f0*/  IMAD R8, R3, 0x4, R8 ;  /* 0x0000000403087824 */ /* 0x000fe200078e0208 */
[----:B------:R-:W-:Y:S02]  /*0200*/  LEA.HI R0, R29, R40, RZ, 0x8 ;  /* 0x000000281d007211 */ /* 0x000fe400078f40ff */
[----:B------:R-:W-:Y:S01]  /*0210*/  PRMT R6, R6, 0x9910, RZ ;  /* 0x0000991006067816 */ /* 0x000fe200000000ff */
[----:B------:R-:W-:Y:S01]  /*0220*/  IMAD.SHL.U32 R39, R8, 0x400, RZ ;  /* 0x0000040008277824 */ /* 0x000fe200078e00ff */
[----:B------:R-:W-:Y:S01]  /*0230*/  LOP3.LUT R3, R0, 0xffffff00, RZ, 0xc0, !PT ;  /* 0xffffff0000037812 */ /* 0x000fe200078ec0ff */
[----:B------:R-:W-:Y:S02]  /*0240*/  IMAD.IADD R52, R4, 0x1, -R5 ;  /* 0x0000000104347824 */ /* 0x000fe400078e0a05 */
[----:B------:R-:W-:Y:S01]  /*0250*/  IMAD.MOV.U32 R0, RZ, RZ, R6 ;  /* 0x000000ffff007224 */ /* 0x000fe200078e0006 */
[----:B------:R-:W-:Y:S01]  /*0260*/  SHF.R.S32.HI R25, RZ, 0x1f, R39 ;  /* 0x0000001fff197819 */ /* 0x000fe20000011427 */
[----:B------:R-:W-:Y:S01]  /*0270*/  IMAD.IADD R50, R40, 0x1, -R3 ;  /* 0x0000000128327824 */ /* 0x000fe200078e0a03 */
[----:B------:R-:W-:Y:S01]  /*0280*/  IADD3 R7, P0, R52, R39, RZ ;  /* 0x0000002734077210 */ /* 0x000fe20007f1e0ff */
[----:B------:R-:W-:-:S03]  /*0290*/  IMAD.SHL.U32 R0, R0, 0x100, RZ ;  /* 0x0000010000007824 */ /* 0x000fc600078e00ff */
[----:B------:R-:W-:Y:S02]  /*02a0*/  LEA.HI.X.SX32 R9, R52, R25, 0x1, P0 ;  /* 0x0000001934097211 */ /* 0x000fe400000f0eff */
[----:B------:R-:W-:Y:S02]  /*02b0*/  SHF.R.S32.HI R2, RZ, 0x1f, R0 ;  /* 0x0000001fff027819 */ /* 0x000fe40000011400 */
[----:B------:R-:W-:Y:S02]  /*02c0*/  IADD3 R5, P0, R0, R7, RZ ;  /* 0x0000000700057210 */ /* 0x000fe40007f1e0ff */
[----:B------:R-:W-:Y:S02]  /*02d0*/  IADD3 R13, P1, R50, R39, RZ ;  /* 0x00000027320d7210 */ /* 0x000fe40007f3e0ff */
[----:B------:R-:W-:Y:S01]  /*02e0*/  LEA R8, P3, R7, c[0x0][0x160], 0x1 ;  /* 0x0000580007087a11 */ /* 0x000fe200078608ff */
[----:B------:R-:W-:Y:S01]  /*02f0*/  IMAD.X R14, R2, 0x1, R9, P0 ;  /* 0x00000001020e7824 */ /* 0x000fe200000e0609 */
[----:B------:R-:W-:-:S02]  /*0300*/  LEA.HI.X.SX32 R15, R50, R25, 0x1, P1 ;  /* 0x00000019320f7211 */ /* 0x000fc400008f0eff */
[C---:B------:R-:W-:Y:S02]  /*0310*/  ISETP.GE.AND P0, PT, R52.reuse, 0x80, PT ;  /* 0x000000803400780c */ /* 0x040fe40003f06270 */
[----:B------:R-:W-:Y:S02]  /*0320*/  LEA R10, P1, R5, c[0x0][0x160], 0x1 ;  /* 0x00005800050a7a11 */ /* 0x000fe400078208ff */
[----:B------:R-:W-:Y:S02]  /*0330*/  LEA.HI.X R9, R7, c[0x0][0x164], R9, 0x1, P3 ;  /* 0x0000590007097a11 */ /* 0x000fe400018f0c09 */
[--C-:B------:R-:W-:Y:S02]  /*0340*/  LEA.HI.X R11, R5, c[0x0][0x164], R14.reuse, 0x1, P1 ;  /* 0x00005900050b7a11 */ /* 0x100fe400008f0c0e */
[----:B------:R-:W-:Y:S02]  /*0350*/  ISETP.GT.AND P1, PT, R52, 0x7f, PT ;  /* 0x0000007f3400780c */ /* 0x000fe40003f24270 */
[----:B------:R-:W-:-:S02]  /*0360*/  PRMT R14, RZ, 0x7610, R14 ;  /* 0x00007610ff0e7816 */ /* 0x000fc4000000000e */
[----:B------:R-:W-:Y:S01]  /*0370*/  IADD3 R3, P2, R0, R13, RZ ;  /* 0x0000000d00037210 */ /* 0x000fe20007f5e0ff */
[----:B------:R0:W2:Y:S01]  /*0380*/  @!P0 LDG.E.U16 R19, [R10.64+0x100] ;  /* 0x000100040a138981 */ /* 0x0000a2000c1e1500 */
[C---:B------:R-:W-:Y:S02]  /*0390*/  ISETP.GE.AND P5, PT, R50.reuse, 0x80, PT ;  /* 0x000000803200780c */ /* 0x040fe40003fa6270 */
[----:B------:R-:W-:Y:S01]  /*03a0*/  ISETP.GT.AND P6, PT, R50, 0x7f, PT ;  /* 0x0000007f3200780c */ /* 0x000fe20003fc4270 */
[----:B------:R-:W3:Y:S01]  /*03b0*/  @!P0 LDG.E.U16 R18, [R8.64+0x500] ;  /* 0x0005000408128981 */ /* 0x000ee2000c1e1500 */
[----:B------:R-:W-:Y:S01]  /*03c0*/  IMAD.X R12, R2, 0x1, R15, P2 ;  /* 0x00000001020c7824 */ /* 0x000fe200010e060f */
[----:B------:R-:W-:Y:S02]  /*03d0*/  LEA R6, P2, R3, c[0x0][0x160], 0x1 ;  /* 0x0000580003067a11 */ /* 0x000fe400078408ff */
[----:B------:R-:W4:Y:S01]  /*03e0*/  @P1 LDG.E.U16 R17, [R8.64+0x300] ;  /* 0x0003000408111981 */ /* 0x000f22000c1e1500 */
[----:B------:R-:W-:-:S02]  /*03f0*/  PRMT R5, RZ, 0x7610, R5 ;  /* 0x00007610ff057816 */ /* 0x000fc40000000005 */
[----:B------:R-:W-:Y:S01]  /*0400*/  PRMT R16, RZ, 0x7610, R16 ;  /* 0x00007610ff107816 */ /* 0x000fe20000000010 */
[----:B------:R0:W5:Y:S01]  /*0410*/  @P1 LDG.E.U16 R14, [R10.64+-0x100] ;  /* 0xffff00040a0e1981 */ /* 0x000162000c1e1500 */
[----:B------:R-:W-:Y:S02]  /*0420*/  LEA.HI.X R7, R3, c[0x0][0x164], R12, 0x1, P2 ;  /* 0x0000590003077a11 */ /* 0x000fe400010f0c0c */
[----:B------:R-:W-:-:S03]  /*0430*/  LEA R20, P2, R13, c[0x0][0x160], 0x1 ;  /* 0x000058000d147a11 */ /* 0x000fc600078408ff */
[----:B------:R1:W5:Y:S01]  /*0440*/  @!P5 LDG.E.U16 R5, [R6.64+0x100] ;  /* 0x000100040605d981 */ /* 0x000362000c1e1500 */
[----:B------:R-:W-:-:S03]  /*0450*/  LEA.HI.X R21, R13, c[0x0][0x164], R15, 0x1, P2 ;  /* 0x000059000d157a11 */ /* 0x000fc600010f0c0f */
[----:B------:R1:W5:Y:S01]  /*0460*/  @P6 LDG.E.U16 R16, [R6.64+-0x100] ;  /* 0xffff000406106981 */ /* 0x000362000c1e1500 */
[----:B------:R-:W-:Y:S02]  /*0470*/  PRMT R15, RZ, 0x7610, R15 ;  /* 0x00007610ff0f7816 */ /* 0x000fe4000000000f */
[----:B------:R-:W-:-:S04]  /*0480*/  PRMT R13, RZ, 0x7610, R13 ;  /* 0x00007610ff0d7816 */ /* 0x000fc8000000000d */
[----:B------:R-:W5:Y:S04]  /*0490*/  @!P5 LDG.E.U16 R15, [R20.64+0x500] ;  /* 0x00050004140fd981 */ /* 0x000f68000c1e1500 */
[----:B------:R-:W5:Y:S01]  /*04a0*/  @P6 LDG.E.U16 R13, [R20.64+0x300] ;  /* 0x00030004140d6981 */ /* 0x000f62000c1e1500 */
[----:B------:R-:W-:-:S04]  /*04b0*/  IADD3 R38, R4, 0x2, RZ ;  /* 0x0000000204267810 */ /* 0x000fc80007ffe0ff */
[----:B------:R-:W-:Y:S02]  /*04c0*/  LEA.HI R3, R29, R38, RZ, 0x8 ;  /* 0x000000261d037211 */ /* 0x000fe400078f40ff */
[----:B------:R-:W-:Y:S02]  /*04d0*/  IADD3 R46, R4, 0x3, RZ ;  /* 0x00000003042e7810 */ /* 0x000fe40007ffe0ff */
[----:B0-----:R-:W-:Y:S02]  /*04e0*/  LOP3.LUT R11, R3, 0xffffff00, RZ, 0xc0, !PT ;  /* 0xffffff00030b7812 */ /* 0x001fe400078ec0ff */
[----:B------:R-:W-:-:S03]  /*04f0*/  LEA.HI R3, R29, R46, RZ, 0x8 ;  /* 0x0000002e1d037211 */ /* 0x000fc600078f40ff */
[----:B------:R-:W-:Y:S01]  /*0500*/  IMAD.IADD R44, R38, 0x1, -R11 ;  /* 0x00000001262c7824 */ /* 0x000fe200078e0a0b */
[----:B------:R-:W-:-:S04]  /*0510*/  LOP3.LUT R3, R3, 0xffffff00, RZ, 0xc0, !PT ;  /* 0xffffff0003037812 */ /* 0x000fc800078ec0ff */
[----:B------:R-:W-:Y:S01]  /*0520*/  IADD3 R11, P2, R44, R39, RZ ;  /* 0x000000272c0b7210 */ /* 0x000fe20007f5e0ff */
[----:B------:R-:W-:-:S03]  /*0530*/  IMAD.IADD R26, R46, 0x1, -R3 ;  /* 0x000000012e1a7824 */ /* 0x000fc600078e0a03 */
[----:B------:R-:W-:Y:S02]  /*0540*/  LEA.HI.X.SX32 R3, R44, R25, 0x1, P2 ;  /* 0x000000192c037211 */ /* 0x000fe400010f0eff */
[----:B-1----:R-:W-:Y:S02]  /*0550*/  IADD3 R7, P2, R0, R11, RZ ;  /* 0x0000000b00077210 */ /* 0x002fe40007f5e0ff */
[----:B------:R-:W-:Y:S02]  /*0560*/  LEA R56, P3, R11, c[0x0][0x160], 0x1 ;  /* 0x000058000b387a11 */ /* 0x000fe400078608ff */
[----:B------:R-:W-:Y:S01]  /*0570*/  IADD3 R27, P4, R26, R39, RZ ;  /* 0x000000271a1b7210 */ /* 0x000fe20007f9e0ff */
[--C-:B------:R-:W-:Y:S01]  /*0580*/  IMAD.X R10, R2, 0x1, R3.reuse, P2 ;  /* 0x00000001020a7824 */ /* 0x100fe200010e0603 */
[----:B------:R-:W-:Y:S02]  /*0590*/  LEA R6, P2, R7, c[0x0][0x160], 0x1 ;  /* 0x0000580007067a11 */ /* 0x000fe400078408ff */
[----:B------:R-:W-:-:S02]  /*05a0*/  LEA.HI.X R57, R11, c[0x0][0x164], R3, 0x1, P3 ;  /* 0x000059000b397a11 */ /* 0x000fc400018f0c03 */
[----:B------:R-:W-:Y:S02]  /*05b0*/  LEA.HI.X.SX32 R22, R26, R25, 0x1, P4 ;  /* 0x000000191a167211 */ /* 0x000fe400020f0eff */
[----:B------:R-:W-:Y:S02]  /*05c0*/  IADD3 R3, P4, R0, R27, RZ ;  /* 0x0000001b00037210 */ /* 0x000fe40007f9e0ff */
[----:B------:R-:W-:Y:S02]  /*05d0*/  LEA.HI.X R7, R7, c[0x0][0x164], R10, 0x1, P2 ;  /* 0x0000590007077a11 */ /* 0x000fe400010f0c0a */
[----:B------:R-:W-:Y:S01]  /*05e0*/  ISETP.GE.AND P3, PT, R44, 0x80, PT ;  /* 0x000000802c00780c */ /* 0x000fe20003f66270 */
[----:B------:R-:W-:Y:S01]  /*05f0*/  IMAD.X R12, R2, 0x1, R22, P4 ;  /* 0x00000001020c7824 */ /* 0x000fe200020e0616 */
[----:B------:R-:W-:Y:S02]  /*0600*/  ISETP.GT.AND P2, PT, R44, 0x7f, PT ;  /* 0x0000007f2c00780c */ /* 0x000fe40003f44270 */
[----:B------:R-:W-:-:S02]  /*0610*/  LEA R10, P4, R3, c[0x0][0x160], 0x1 ;  /* 0x00005800030a7a11 */ /* 0x000fc400078808ff */
[----:B------:R-:W-:Y:S02]  /*0620*/  PRMT R23, RZ, 0x7610, R23 ;  /* 0x00007610ff177816 */ /* 0x000fe40000000017 */
[----:B------:R-:W-:Y:S02]  /*0630*/  LEA.HI.X R11, R3, c[0x0][0x164], R12, 0x1, P4 ;  /* 0x00005900030b7a11 */ /* 0x000fe400020f0c0c */
[----:B------:R-:W-:Y:S02]  /*0640*/  PRMT R3, RZ, 0x7610, R3 ;  /* 0x00007610ff037816 */ /* 0x000fe40000000003 */
[C---:B------:R-:W-:Y:S01]  /*0650*/  LEA R54, P4, R27.reuse, c[0x0][0x160], 0x1 ;  /* 0x000058001b367a11 */ /* 0x040fe200078808ff */
[----:B------:R0:W5:Y:S01]  /*0660*/  @!P3 LDG.E.U16 R23, [R6.64+0x100] ;  /* 0x000100040617b981 */ /* 0x000162000c1e1500 */
[----:B------:R-:W-:Y:S02]  /*0670*/  IADD3 R12, R4, 0x4, RZ ;  /* 0x00000004040c7810 */ /* 0x000fe40007ffe0ff */
[----:B------:R-:W-:Y:S01]  /*0680*/  LEA.HI.X R55, R27, c[0x0][0x164], R22, 0x1, P4 ;  /* 0x000059001b377a11 */ /* 0x000fe200020f0c16 */
[----:B------:R0:W5:Y:S01]  /*0690*/  @P2 LDG.E.U16 R3, [R6.64+-0x100] ;  /* 0xffff000406032981 */ /* 0x000162000c1e1500 */
[----:B------:R-:W-:-:S02]  /*06a0*/  PRMT R27, RZ, 0x7610, R27 ;  /* 0x00007610ff1b7816 */ /* 0x000fc4000000001b */
[----:B------:R-:W-:-:S04]  /*06b0*/  PRMT R22, RZ, 0x7610, R22 ;  /* 0x00007610ff167816 */ /* 0x000fc80000000016 */
[----:B------:R-:W5:Y:S04]  /*06c0*/  @!P3 LDG.E.U16 R27, [R56.64+0x500] ;  /* 0x00050004381bb981 */ /* 0x000f68000c1e1500 */
[----:B------:R-:W5:Y:S01]  /*06d0*/  @P2 LDG.E.U16 R22, [R56.64+0x300] ;  /* 0x0003000438162981 */ /* 0x000f62000c1e1500 */
[----:B------:R-:W-:Y:S02]  /*06e0*/  PRMT R35, RZ, 0x7610, R35 ;  /* 0x00007610ff237816 */ /* 0x000fe40000000023 */
[----:B------:R-:W-:Y:S02]  /*06f0*/  PRMT R33, RZ, 0x7610, R33 ;  /* 0x00007610ff217816 */ /* 0x000fe40000000021 */
[----:B------:R-:W-:Y:S02]  /*0700*/  PRMT R32, RZ, 0x7610, R32 ;  /* 0x00007610ff207816 */ /* 0x000fe40000000020 */
[----:B--2---:R-:W-:-:S02]  /*0710*/  SEL R24, R19, RZ, !P0 ;  /* 0x000000ff13187207 */ /* 0x004fc40004000000 */
[----:B---3--:R-:W-:-:S03]  /*0720*/  SEL R28, R18, RZ, !P0 ;  /* 0x000000ff121c7207 */ /* 0x008fc60004000000 */
[----:B------:R-:W-:Y:S01]  /*0730*/  IMAD.U32 R18, R24, 0x10000, RZ ;  /* 0x0001000018127824 */ /* 0x000fe200078e00ff */
[----:B----4-:R-:W-:Y:S02]  /*0740*/  SEL R24, R17, RZ, P1 ;  /* 0x000000ff11187207 */ /* 0x010fe40000800000 */
[----:B-----5:R-:W-:Y:S01]  /*0750*/  SEL R17, R14, RZ, P1 ;  /* 0x000000ff0e117207 */ /* 0x020fe20000800000 */
[----:B------:R-:W-:Y:S01]  /*0760*/  FADD R14, RZ, -R18 ;  /* 0x80000012ff0e7221 */ /* 0x000fe20000000000 */
[----:B------:R-:W-:-:S03]  /*0770*/  LEA.HI R19, R29, R12, RZ, 0x8 ;  /* 0x0000000c1d137211 */ /* 0x000fc600078f40ff */
[----:B0-----:R-:W-:Y:S01]  /*0780*/  IMAD.U32 R6, R17, 0x10000, RZ ;  /* 0x0001000011067824 */ /* 0x001fe200078e00ff */
[----:B------:R-:W-:Y:S02]  /*0790*/  SEL R49, R5, RZ, !P5 ;  /* 0x000000ff05317207 */ /* 0x000fe40006800000 */
[----:B------:R-:W-:Y:S02]  /*07a0*/  LOP3.LUT R19, R19, 0xffffff00, RZ, 0xc0, !PT ;  /* 0xffffff0013137812 */ /* 0x000fe400078ec0ff */
[----:B------:R-:W-:Y:S02]  /*07b0*/  @P0 FSEL R14, R6, RZ, P1 ;  /* 0x000000ff060e0208 */ /* 0x000fe40000800000 */
[----:B------:R-:W-:Y:S01]  /*07c0*/  SEL R6, R16, RZ, P6 ;  /* 0x000000ff10067207 */ /* 0x000fe20003000000 */
[----:B------:R-:W-:Y:S02]  /*07d0*/  IMAD.U32 R7, R28, 0x10000, RZ ;  /* 0x000100001c077824 */ /* 0x000fe400078e00ff */
[----:B------:R-:W-:-:S02]  /*07e0*/  IMAD.U32 R17, R24, 0x10000, RZ ;  /* 0x0001000018117824 */ /* 0x000fc400078e00ff */
[----:B------:R-:W-:Y:S02]  /*07f0*/  IMAD.U32 R49, R49, 0x10000, RZ ;  /* 0x0001000031317824 */ /* 0x000fe400078e00ff */
[----:B------:R-:W-:Y:S01]  /*0800*/  IMAD.U32 R6, R6, 0x10000, RZ ;  /* 0x0001000006067824 */ /* 0x000fe200078e00ff */
[----:B------:R-:W-:Y:S01]  /*0810*/  FADD R5, RZ, -R7 ;  /* 0x80000007ff057221 */ /* 0x000fe20000000000 */
[----:B------:R-:W-:Y:S01]  /*0820*/  IMAD.IADD R24, R12, 0x1, -R19 ;  /* 0x000000010c187824 */ /* 0x000fe200078e0a13 */
[----:B------:R-:W-:Y:S01]  /*0830*/  @P0 FSEL R5, R17, RZ, P1 ;  /* 0x000000ff11050208 */ /* 0x000fe20000800000 */
[----:B------:R-:W-:Y:S01]  /*0840*/  FADD R49, RZ, -R49 ;  /* 0x80000031ff317221 */ /* 0x000fe20000000000 */
[C---:B------:R-:W-:Y:S02]  /*0850*/  ISETP.GE.AND P0, PT, R26.reuse, 0x80, PT ;  /* 0x000000801a00780c */ /* 0x040fe40003f06270 */
[----:B------:R-:W-:Y:S02]  /*0860*/  ISETP.GT.AND P1, PT, R26, 0x7f, PT ;  /* 0x0000007f1a00780c */ /* 0x000fe40003f24270 */
[----:B------:R-:W-:-:S02]  /*0870*/  SEL R45, R15, RZ, !P5 ;  /* 0x000000ff0f2d7207 */ /* 0x000fc40006800000 */
[----:B------:R-:W-:Y:S02]  /*0880*/  @P5 FSEL R49, R6, RZ, P6 ;  /* 0x000000ff06315208 */ /* 0x000fe40003000000 */
[C---:B------:R-:W-:Y:S02]  /*0890*/  IADD3 R15, P4, R24.reuse, R39, RZ ;  /* 0x00000027180f7210 */ /* 0x040fe40007f9e0ff */
[----:B------:R-:W-:Y:S01]  /*08a0*/  SEL R6, R13, RZ, P6 ;  /* 0x000000ff0d067207 */ /* 0x000fe20003000000 */
[----:B------:R-:W-:Y:S01]  /*08b0*/  IMAD.U32 R45, R45, 0x10000, RZ ;  /* 0x000100002d2d7824 */ /* 0x000fe200078e00ff */
[----:B------:R-:W-:Y:S02]  /*08c0*/  LEA.HI.X.SX32 R28, R24, R25, 0x1, P4 ;  /* 0x00000019181c7211 */ /* 0x000fe400020f0eff */
[----:B------:R-:W-:Y:S01]  /*08d0*/  PRMT R18, RZ, 0x7610, R18 ;  /* 0x00007610ff127816 */ /* 0x000fe20000000012 */
[----:B------:R-:W-:Y:S01]  /*08e0*/  IMAD.U32 R6, R6, 0x10000, RZ ;  /* 0x0001000006067824 */ /* 0x000fe200078e00ff */
[----:B------:R-:W-:Y:S01]  /*08f0*/  IADD3 R7, P4, R0, R15, RZ ;  /* 0x0000000f00077210 */ /* 0x000fe20007f9e0ff */
[----:B------:R-:W-:Y:S01]  /*0900*/  FADD R45, RZ, -R45 ;  /* 0x8000002dff2d7221 */ /* 0x000fe20000000000 */
[----:B------:R0:W2:Y:S02]  /*0910*/  @P1 LDG.E.U16 R35, [R10.64+-0x100] ;  /* 0xffff00040a231981 */ /* 0x0000a4000c1e1500 */
[----:B------:R-:W-:Y:S01]  /*0920*/  @P5 FSEL R45, R6, RZ, P6 ;  /* 0x000000ff062d5208 */ /* 0x000fe20003000000 */
[----:B------:R-:W-:Y:S01]  /*0930*/  IMAD.X R16, R2, 0x1, R28, P4 ;  /* 0x0000000102107824 */ /* 0x000fe200020e061c */
[----:B------:R0:W3:Y:S01]  /*0940*/  @!P0 LDG.E.U16 R18, [R10.64+0x100] ;  /* 0x000100040a128981 */ /* 0x0000e2000c1e1500 */
[----:B------:R-:W-:-:S02]  /*0950*/  ISETP.GE.AND P5, PT, R24, 0x80, PT ;  /* 0x000000801800780c */ /* 0x000fc40003fa6270 */
[----:B------:R-:W-:Y:S02]  /*0960*/  ISETP.GT.AND P4, PT, R24, 0x7f, PT ;  /* 0x0000007f1800780c */ /* 0x000fe40003f84270 */
[C---:B------:R-:W-:Y:S02]  /*0970*/  LEA R6, P6, R7.reuse, c[0x0][0x160], 0x1 ;  /* 0x0000580007067a11 */ /* 0x040fe400078c08ff */
[----:B------:R-:W-:Y:S02]  /*0980*/  PRMT R13, RZ, 0x7610, R13 ;  /* 0x00007610ff0d7816 */ /* 0x000fe4000000000d */
[----:B------:R-:W-:Y:S02]  /*0990*/  PRMT R19, RZ, 0x7610, R19 ;  /* 0x00007610ff137816 */ /* 0x000fe40000000013 */
[----:B------:R-:W-:Y:S02]  /*09a0*/  PRMT R17, RZ, 0x7610, R17 ;  /* 0x00007610ff117816 */ /* 0x000fe40000000011 */
[----:B------:R-:W-:Y:S01]  /*09b0*/  LEA.HI.X R7, R7, c[0x0][0x164], R16, 0x1, P6 ;  /* 0x0000590007077a11 */ /* 0x000fe200030f0c10 */
[----:B------:R-:W4:Y:S04]  /*09c0*/  @!P0 LDG.E.U16 R13, [R54.64+0x500] ;  /* 0x00050004360d8981 */ /* 0x000f28000c1e1500 */
[----:B------:R-:W5:Y:S04]  /*09d0*/  @P1 LDG.E.U16 R19, [R54.64+0x300] ;  /* 0x0003000436131981 */ /* 0x000f68000c1e1500 */
[----:B------:R1:W5:Y:S04]  /*09e0*/  @!P5 LDG.E.U16 R17, [R6.64+0x100] ;  /* 0x000100040611d981 */ /* 0x000368000c1e1500 */
[----:B------:R1:W5:Y:S01]  /*09f0*/  @P4 LDG.E.U16 R33, [R6.64+-0x100] ;  /* 0xffff000406214981 */ /* 0x000362000c1e1500 */
[----:B------:R-:W-:-:S04]  /*0a00*/  LEA R30, P6, R15, c[0x0][0x160], 0x1 ;  /* 0x000058000f1e7a11 */ /* 0x000fc800078c08ff */
[----:B------:R-:W-:Y:S02]  /*0a10*/  LEA.HI.X R31, R15, c[0x0][0x164], R28, 0x1, P6 ;  /* 0x000059000f1f7a11 */ /* 0x000fe400030f0c1c */
[----:B------:R-:W-:-:S03]  /*0a20*/  PRMT R15, RZ, 0x7610, R15 ;  /* 0x00007610ff0f7816 */ /* 0x000fc6000000000f */
[----:B------:R-:W5:Y:S04]  /*0a30*/  @P4 LDG.E.U16 R32, [R30.64+0x300] ;  /* 0x000300041e204981 */ /* 0x000f68000c1e1500 */
[----:B------:R-:W5:Y:S01]  /*0a40*/  @!P5 LDG.E.U16 R15, [R30.64+0x500] ;  /* 0x000500041e0fd981 */ /* 0x000f62000c1e1500 */
[----:B0-----:R-:W-:-:S04]  /*0a50*/  LEA.HI R10, R29, R40, RZ, 0x13 ;  /* 0x000000281d0a7211 */ /* 0x001fc800078f98ff */
[----:B------:R-:W-:Y:S02]  /*0a60*/  LOP3.LUT R11, R10, 0xfff80000, RZ, 0xc0, !PT ;  /* 0xfff800000a0b7812 */ /* 0x000fe400078ec0ff */
[C---:B------:R-:W-:Y:S02]  /*0a70*/  LEA.HI R10, R29.reuse, R38, RZ, 0x13 ;  /* 0x000000261d0a7211 */ /* 0x040fe400078f98ff */
[C---:B------:R-:W-:Y:S02]  /*0a80*/  LEA.HI R16, R29.reuse, R46, RZ, 0x13 ;  /* 0x0000002e1d107211 */ /* 0x040fe400078f98ff */
[----:B-1----:R-:W-:Y:S02]  /*0a90*/  LOP3.LUT R7, R10, 0xfff80000, RZ, 0xc0, !PT ;  /* 0xfff800000a077812 */ /* 0x002fe400078ec0ff */
[----:B------:R-:W-:Y:S01]  /*0aa0*/  LEA.HI R10, R29, R12, RZ, 0x13 ;  /* 0x0000000c1d0a7211 */ /* 0x000fe200078f98ff */
[----:B------:R-:W-:Y:S01]  /*0ab0*/  IMAD.IADD R40, R40, 0x1, -R11 ;  /* 0x0000000128287824 */ /* 0x000fe200078e0a0b */
[----:B------:R-:W-:Y:S01]  /*0ac0*/  IADD3 R6, R4, 0x5, RZ ;  /* 0x0000000504067810 */ /* 0x000fe20007ffe0ff */
[----:B------:R-:W-:Y:S01]  /*0ad0*/  IMAD.IADD R38, R38, 0x1, -R7 ;  /* 0x0000000126267824 */ /* 0x000fe200078e0a07 */
[----:B------:R-:W-:-:S02]  /*0ae0*/  LOP3.LUT R11, R16, 0xfff80000, RZ, 0xc0, !PT ;  /* 0xfff80000100b7812 */ /* 0x000fc400078ec0ff */
[----:B------:R-:W-:Y:S02]  /*0af0*/  LOP3.LUT R43, R10, 0xfff80000, RZ, 0xc0, !PT ;  /* 0xfff800000a2b7812 */ /* 0x000fe400078ec0ff */
[CC--:B------:R-:W-:Y:S02]  /*0b00*/  LEA.HI R7, R29.reuse, R6.reuse, RZ, 0x8 ;  /* 0x000000061d077211 */ /* 0x0c0fe400078f40ff */
[----:B------:R-:W-:Y:S01]  /*0b10*/  LEA.HI R10, R29, R6, RZ, 0x13 ;  /* 0x000000061d0a7211 */ /* 0x000fe200078f98ff */
[----:B------:R-:W-:Y:S01]  /*0b20*/  IMAD.IADD R46, R46, 0x1, -R11 ;  /* 0x000000012e2e7824 */ /* 0x000fe200078e0a0b */
[----:B------:R-:W-:Y:S02]  /*0b30*/  LOP3.LUT R7, R7, 0xffffff00, RZ, 0xc0, !PT ;  /* 0xffffff0007077812 */ /* 0x000fe400078ec0ff */
[----:B------:R-:W-:Y:S02]  /*0b40*/  LOP3.LUT R11, R10, 0xfff80000, RZ, 0xc0, !PT ;  /* 0xfff800000a0b7812 */ /* 0x000fe400078ec0ff */
[----:B------:R-:W-:Y:S01]  /*0b50*/  IADD3 R10, R4, 0x6, RZ ;  /* 0x00000006040a7810 */ /* 0x000fe20007ffe0ff */
[----:B------:R-:W-:-:S02]  /*0b60*/  IMAD.IADD R43, R12, 0x1, -R43 ;  /* 0x000000010c2b7824 */ /* 0x000fc400078e0a2b */
[C---:B------:R-:W-:Y:S02]  /*0b70*/  IMAD.IADD R48, R6.reuse, 0x1, -R7 ;  /* 0x0000000106307824 */ /* 0x040fe400078e0a07 */
[----:B------:R-:W-:Y:S01]  /*0b80*/  IMAD.IADD R12, R6, 0x1, -R11 ;  /* 0x00000001060c7824 */ /* 0x000fe200078e0a0b */
[CC--:B------:R-:W-:Y:S02]  /*0b90*/  LEA.HI R6, R29.reuse, R10.reuse, RZ, 0x8 ;  /* 0x0000000a1d067211 */ /* 0x0c0fe400078f40ff */
[----:B------:R-:W-:Y:S02]  /*0ba0*/  LEA.HI R11, R29, R10, RZ, 0x13 ;  /* 0x0000000a1d0b7211 */ /* 0x000fe400078f98ff */
[----:B------:R-:W-:Y:S02]  /*0bb0*/  LOP3.LUT R7, R6, 0xffffff00, RZ, 0xc0, !PT ;  /* 0xffffff0006077812 */ /* 0x000fe400078ec0ff */
[----:B------:R-:W-:Y:S02]  /*0bc0*/  IADD3 R6, R4, 0x7, RZ ;  /* 0x0000000704067810 */ /* 0x000fe40007ffe0ff */
[----:B------:R-:W-:Y:S01]  /*0bd0*/  LOP3.LUT R11, R11, 0xfff80000, RZ, 0xc0, !PT ;  /* 0xfff800000b0b7812 */ /* 0x000fe200078ec0ff */
[----:B------:R-:W-:Y:S01]  /*0be0*/  IMAD.IADD R28, R10, 0x1, -R7 ;  /* 0x000000010a1c7824 */ /* 0x000fe200078e0a07 */
[----:B------:R-:W-:-:S02]  /*0bf0*/  LEA.HI R7, R29, R6, RZ, 0x8 ;  /* 0x000000061d077211 */ /* 0x000fc400078f40ff */
[----:B------:R-:W-:Y:S01]  /*0c00*/  LEA.HI R29, R29, R6, RZ, 0x13 ;  /* 0x000000061d1d7211 */ /* 0x000fe200078f98ff */
[----:B------:R-:W-:Y:S01]  /*0c10*/  IMAD.IADD R11, R10, 0x1, -R11 ;  /* 0x000000010a0b7824 */ /* 0x000fe200078e0a0b */
[----:B------:R-:W-:Y:S02]  /*0c20*/  LOP3.LUT R7, R7, 0xffffff00, RZ, 0xc0, !PT ;  /* 0xffffff0007077812 */ /* 0x000fe400078ec0ff */
[----:B------:R-:W-:Y:S02]  /*0c30*/  LOP3.LUT R29, R29, 0xfff80000, RZ, 0xc0, !PT ;  /* 0xfff800001d1d7812 */ /* 0x000fe400078ec0ff */
[----:B------:R-:W-:Y:S02]  /*0c40*/  SEL R10, R27, RZ, !P3 ;  /* 0x000000ff1b0a7207 */ /* 0x000fe40005800000 */
[----:B------:R-:W-:Y:S02]  /*0c50*/  SEL R23, R23, RZ, !P3 ;  /* 0x000000ff17177207 */ /* 0x000fe40005800000 */
[----:B------:R-:W-:Y:S01]  /*0c60*/  SEL R27, R3, RZ, P2 ;  /* 0x000000ff031b7207 */ /* 0x000fe20001000000 */
[----:B------:R-:W-:-:S02]  /*0c70*/  IMAD.IADD R16, R6, 0x1, -R7 ;  /* 0x0000000106107824 */ /* 0x000fc400078e0a07 */
[----:B------:R-:W-:Y:S01]  /*0c80*/  IMAD.IADD R6, R6, 0x1, -R29 ;  /* 0x0000000106067824 */ /* 0x000fe200078e0a1d */
[----:B------:R-:W-:Y:S01]  /*0c90*/  SEL R29, R22, RZ, P2 ;  /* 0x000000ff161d7207 */ /* 0x000fe20001000000 */
[----:B------:R-:W-:Y:S01]  /*0ca0*/  IMAD.U32 R23, R23, 0x10000, RZ ;  /* 0x0001000017177824 */ /* 0x000fe200078e00ff */
[----:B------:R0:W5:Y:S01]  /*0cb0*/  LDG.E.U16 R7, [R8.64+0x400] ;  /* 0x0004000408077981 */ /* 0x000162000c1e1500 */
[----:B------:R-:W-:Y:S01]  /*0cc0*/  IMAD.U32 R22, R27, 0x10000, RZ ;  /* 0x000100001b167824 */ /* 0x000fe200078e00ff */
[C---:B------:R-:W-:Y:S01]  /*0cd0*/  IADD3 R27, P6, R48.reuse, R39, RZ ;  /* 0x00000027301b7210 */ /* 0x040fe20007fde0ff */
[----:B------:R-:W-:Y:S01]  /*0ce0*/  FADD R3, RZ, -R23 ;  /* 0x80000017ff037221 */ /* 0x000fe20000000000 */
[----:B------:R-:W-:Y:S02]  /*0cf0*/  IMAD.U32 R23, R29, 0x10000, RZ ;  /* 0x000100001d177824 */ /* 0x000fe400078e00ff */
[----:B------:R-:W-:Y:S02]  /*0d00*/  LEA.HI.X.SX32 R29, R48, R25, 0x1, P6 ;  /* 0x00000019301d7211 */ /* 0x000fe400030f0eff */
[----:B0-----:R-:W-:Y:S01]  /*0d10*/  IADD3 R8, P6, R0, R27, RZ ;  /* 0x0000001b00087210 */ /* 0x001fe20007fde0ff */
[----:B------:R-:W-:Y:S01]  /*0d20*/  IMAD.U32 R10, R10, 0x10000, RZ ;  /* 0x000100000a0a7824 */ /* 0x000fe200078e00ff */
[----:B------:R-:W-:-:S03]  /*0d30*/  @P3 FSEL R3, R22, RZ, P2 ;  /* 0x000000ff16033208 */ /* 0x000fc60001000000 */
[----:B------:R-:W-:Y:S01]  /*0d40*/  IMAD.X R9, R2, 0x1, R29, P6 ;  /* 0x0000000102097824 */ /* 0x000fe200030e061d */
[----:B------:R-:W-:Y:S01]  /*0d50*/  LEA R22, P6, R8, c[0x0][0x160], 0x1 ;  /* 0x0000580008167a11 */ /* 0x000fe200078c08ff */
[----:B------:R-:W-:Y:S01]  /*0d60*/  FADD R10, RZ, -R10 ;  /* 0x8000000aff0a7221 */ /* 0x000fe20000000000 */
[----:B------:R-:W-:Y:S02]  /*0d70*/  @P3 FSEL R10, R23, RZ, P2 ;  /* 0x000000ff170a3208 */ /* 0x000fe40001000000 */
[----:B------:R-:W-:Y:S02]  /*0d80*/  LEA.HI.X R23, R8, c[0x0][0x164], R9, 0x1, P6 ;  /* 0x0000590008177a11 */ /* 0x000fe400030f0c09 */
[C---:B------:R-:W-:Y:S01]  /*0d90*/  ISETP.GE.AND P3, PT, R48.reuse, 0x80, PT ;  /* 0x000000803000780c */ /* 0x040fe20003f66270 */
[----:B------:R0:W5:Y:S01]  /*0da0*/  LDG.E.U16 R9, [R20.64+0x400] ;  /* 0x0004000414097981 */ /* 0x000162000c1e1500 */
[----:B------:R-:W-:Y:S02]  /*0db0*/  ISETP.GT.AND P2, PT, R48, 0x7f, PT ;  /* 0x0000007f3000780c */ /* 0x000fe40003f44270 */
[----:B------:R-:W-:-:S02]  /*0dc0*/  PRMT R36, RZ, 0x7610, R36 ;  /* 0x00007610ff247816 */ /* 0x000fc40000000024 */
[----:B------:R-:W-:-:S07]  /*0dd0*/  PRMT R42, RZ, 0x7610, R42 ;  /* 0x00007610ff2a7816 */ /* 0x000fce000000002a */
[----:B------:R1:W5:Y:S04]  /*0de0*/  @!P3 LDG.E.U16 R36, [R22.64+0x100] ;  /* 0x000100041624b981 */ /* 0x000368000c1e1500 */
[----:B------:R1:W5:Y:S01]  /*0df0*/  @P2 LDG.E.U16 R42, [R22.64+-0x100] ;  /* 0xffff0004162a2981 */ /* 0x000362000c1e1500 */
[----:B------:R-:W-:Y:S02]  /*0e00*/  PRMT R51, RZ, 0x7610, R51 ;  /* 0x00007610ff337816 */ /* 0x000fe40000000033 */
[CC--:B------:R-:W-:Y:S02]  /*0e10*/  IADD3 R26, R0.reuse, R39.reuse, R26 ;  /* 0x00000027001a7210 */ /* 0x0c0fe40007ffe01a */
[CC--:B------:R-:W-:Y:S02]  /*0e20*/  IADD3 R24, R0.reuse, R39.reuse, R24 ;  /* 0x0000002700187210 */ /* 0x0c0fe40007ffe018 */
[----:B------:R-:W-:-:S02]  /*0e30*/  IADD3 R48, R0, R39, R48 ;  /* 0x0000002700307210 */ /* 0x000fc40007ffe030 */
[----:B------:R-:W-:Y:S02]  /*0e40*/  PRMT R47, RZ, 0x7610, R47 ;  /* 0x00007610ff2f7816 */ /* 0x000fe4000000002f */
[----:B------:R-:W-:Y:S02]  /*0e50*/  PRMT R41, RZ, 0x7610, R41 ;  /* 0x00007610ff297816 */ /* 0x000fe40000000029 */
[----:B------:R-:W-:Y:S02]  /*0e60*/  PRMT R37, RZ, 0x7610, R37 ;  /* 0x00007610ff257816 */ /* 0x000fe40000000025 */
[----:B--2---:R-:W-:Y:S02]  /*0e70*/  SEL R8, R35, RZ, P1 ;  /* 0x000000ff23087207 */ /* 0x004fe40000800000 */
[----:B---3--:R-:W-:-:S03]  /*0e80*/  SEL R18, R18, RZ, !P0 ;  /* 0x000000ff12127207 */ /* 0x008fc60004000000 */
[----:B------:R-:W-:Y:S02]  /*0e90*/  IMAD.U32 R8, R8, 0x10000, RZ ;  /* 0x0001000008087824 */ /* 0x000fe400078e00ff */
[----:B------:R-:W-:-:S04]  /*0ea0*/  IMAD.U32 R18, R18, 0x10000, RZ ;  /* 0x0001000012127824 */ /* 0x000fc800078e00ff */
[----:B------:R-:W-:Y:S01]  /*0eb0*/  FADD R18, RZ, -R18 ;  /* 0x80000012ff127221 */ /* 0x000fe20000000000 */
[----:B------:R-:W-:Y:S02]  /*0ec0*/  @P0 FSEL R18, R8, RZ, P1 ;  /* 0x000000ff08120208 */ /* 0x000fe40000800000 */
[----:B----4-:R-:W-:Y:S02]  /*0ed0*/  SEL R8, R13, RZ, !P0 ;  /* 0x000000ff0d087207 */ /* 0x010fe40004000000 */
[----:B-----5:R-:W-:Y:S02]  /*0ee0*/  SEL R13, R19, RZ, P1 ;  /* 0x000000ff130d7207 */ /* 0x020fe40000800000 */
[----:B------:R-:W-:Y:S02]  /*0ef0*/  SEL R17, R17, RZ, !P5 ;  /* 0x000000ff11117207 */ /* 0x000fe40006800000 */
[----:B------:R-:W-:-:S03]  /*0f00*/  SEL R19, R33, RZ, P4 ;  /* 0x000000ff21137207 */ /* 0x000fc60002000000 */
[----:B------:R-:W-:Y:S02]  /*0f10*/  IMAD.U32 R17, R17, 0x10000, RZ ;  /* 0x0001000011117824 */ /* 0x000fe400078e00ff */
[----:B-1----:R-:W-:Y:S02]  /*0f20*/  IMAD.U32 R22, R13, 0x10000, RZ ;  /* 0x000100000d167824 */ /* 0x002fe400078e00ff */
[----:B------:R-:W-:Y:S01]  /*0f30*/  IMAD.U32 R19, R19, 0x10000, RZ ;  /* 0x0001000013137824 */ /* 0x000fe200078e00ff */
[----:B------:R-:W-:Y:S01]  /*0f40*/  IADD3 R13, P6, R28, R39, RZ ;  /* 0x000000271c0d7210 */ /* 0x000fe20007fde0ff */
[----:B------:R-:W-:Y:S01]  /*0f50*/  FADD R17, RZ, -R17 ;  /* 0x80000011ff117221 */ /* 0x000fe20000000000 */
[----:B------:R-:W-:Y:S02]  /*0f60*/  IMAD.U32 R8, R8, 0x10000, RZ ;  /* 0x0001000008087824 */ /* 0x000fe400078e00ff */
[----:B------:R-:W-:Y:S02]  /*0f70*/  @P5 FSEL R17, R19, RZ, P4 ;  /* 0x000000ff13115208 */ /* 0x000fe40002000000 */
[----:B------:R-:W-:-:S02]  /*0f80*/  LEA.HI.X.SX32 R19, R28, R25, 0x1, P6 ;  /* 0x000000191c137211 */ /* 0x000fc400030f0eff */
[----:B0-----:R-:W-:Y:S01]  /*0f90*/  IADD3 R20, P6, R0, R13, RZ ;  /* 0x0000000d00147210 */ /* 0x001fe20007fde0ff */
[----:B------:R-:W-:Y:S01]  /*0fa0*/  FADD R8, RZ, -R8 ;  /* 0x80000008ff087221 */ /* 0x000fe20000000000 */
[----:B------:R-:W-:-:S03]  /*0fb0*/  @P0 FSEL R8, R22, RZ, P1 ;  /* 0x000000ff16080208 */ /* 0x000fc60000800000 */
[----:B------:R-:W-:Y:S01]  /*0fc0*/  IMAD.X R21, R2, 0x1, R19, P6 ;  /* 0x0000000102157824 */ /* 0x000fe200030e0613 */
[C---:B------:R-:W-:Y:S02]  /*0fd0*/  LEA R22, P6, R20.reuse, c[0x0][0x160], 0x1 ;  /* 0x0000580014167a11 */ /* 0x040fe400078c08ff */
[----:B------:R-:W-:Y:S02]  /*0fe0*/  SEL R15, R15, RZ, !P5 ;  /* 0x000000ff0f0f7207 */ /* 0x000fe40006800000 */
[----:B------:R-:W-:Y:S02]  /*0ff0*/  LEA.HI.X R23, R20, c[0x0][0x164], R21, 0x1, P6 ;  /* 0x0000590014177a11 */ /* 0x000fe400030f0c15 */
[----:B------:R-:W-:Y:S01]  /*1000*/  SEL R20, R32, RZ, P4 ;  /* 0x000000ff20147207 */ /* 0x000fe20002000000 */
[----:B------:R-:W-:Y:S01]  /*1010*/  IMAD.U32 R15, R15, 0x10000, RZ ;  /* 0x000100000f0f7824 */ /* 0x000fe200078e00ff */
[----:B------:R-:W-:-:S03]  /*1020*/  ISETP.GE.AND P1, PT, R28, 0x80, PT ;  /* 0x000000801c00780c */ /* 0x000fc60003f26270 */
[----:B------:R-:W-:Y:S01]  /*1030*/  IMAD.U32 R20, R20, 0x10000, RZ ;  /* 0x0001000014147824 */ /* 0x000fe200078e00ff */
[----:B------:R-:W-:Y:S01]  /*1040*/  ISETP.GT.AND P0, PT, R28, 0x7f, PT ;  /* 0x0000007f1c00780c */ /* 0x000fe20003f04270 */
[----:B------:R-:W-:-:S03]  /*1050*/  FADD R15, RZ, -R15 ;  /* 0x8000000fff0f7221 */ /* 0x000fc60000000000 */
[----:B------:R-:W-:Y:S02]  /*1060*/  @P5 FSEL R15, R20, RZ, P4 ;  /* 0x000000ff140f5208 */ /* 0x000fe40002000000 */
[C---:B------:R-:W-:Y:S02]  /*1070*/  LEA R20, P4, R27.reuse, c[0x0][0x160], 0x1 ;  /* 0x000058001b147a11 */ /* 0x040fe400078808ff */
[----:B------:R-:W-:Y:S01]  /*1080*/  PRMT R33, RZ, 0x7610, R33 ;  /* 0x00007610ff217816 */ /* 0x000fe20000000021 */
[----:B------:R0:W2:Y:S01]  /*1090*/  @!P1 LDG.E.U16 R51, [R22.64+0x100] ;  /* 0x0001000416339981 */ /* 0x0000a2000c1e1500 */
[----:B------:R-:W-:Y:S02]  /*10a0*/  LEA.HI.X R21, R27, c[0x0][0x164], R29, 0x1, P4 ;  /* 0x000059001b157a11 */ /* 0x000fe400020f0c1d */
[-C--:B------:R-:W-:Y:S02]  /*10b0*/  IADD3 R27, P6, R16, R39.reuse, RZ ;  /* 0x00000027101b7210 */ /* 0x080fe40007fde0ff */
[----:B------:R0:W3:Y:S01]  /*10c0*/  @P0 LDG.E.U16 R33, [R22.64+-0x100] ;  /* 0xffff000416210981 */ /* 0x0000e2000c1e1500 */
[----:B------:R-:W-:-:S02]  /*10d0*/  IADD3 R28, R0, R39, R28 ;  /* 0x00000027001c7210 */ /* 0x000fc40007ffe01c */
[----:B------:R-:W-:Y:S01]  /*10e0*/  LEA.HI.X.SX32 R32, R16, R25, 0x1, P6 ;  /* 0x0000001910207211 */ /* 0x000fe200030f0eff */
[----:B------:R1:W4:Y:S01]  /*10f0*/  @!P3 LDG.E.U16 R47, [R20.64+0x500] ;  /* 0x00050004142fb981 */ /* 0x000322000c1e1500 */
[-C--:B------:R-:W-:Y:S02]  /*1100*/  IADD3 R25, R0, R39.reuse, R52 ;  /* 0x0000002700197210 */ /* 0x080fe40007ffe034 */
[C---:B------:R-:W-:Y:S02]  /*1110*/  ISETP.GE.AND P5, PT, R16.reuse, 0x80, PT ;  /* 0x000000801000780c */ /* 0x040fe40003fa6270 */
[----:B------:R-:W-:Y:S02]  /*1120*/  ISETP.GT.AND P4, PT, R16, 0x7f, PT ;  /* 0x0000007f1000780c */ /* 0x000fe40003f84270 */
[CC--:B0-----:R-:W-:Y:S02]  /*1130*/  IADD3 R23, R0.reuse, R39.reuse, R50 ;  /* 0x0000002700177210 */ /* 0x0c1fe40007ffe032 */
[----:B------:R-:W-:-:S02]  /*1140*/  IADD3 R22, R0, R39, R44 ;  /* 0x0000002700167210 */ /* 0x000fc40007ffe02c */
[C---:B------:R-:W-:Y:S02]  /*1150*/  IADD3 R39, R0.reuse, R39, R16 ;  /* 0x0000002700277210 */ /* 0x040fe40007ffe010 */
[----:B------:R-:W-:Y:S02]  /*1160*/  IADD3 R16, P6, R0, R27, RZ ;  /* 0x0000001b00107210 */ /* 0x000fe40007fde0ff */
[----:B------:R-:W-:Y:S01]  /*1170*/  PRMT R35, RZ, 0x7610, R35 ;  /* 0x00007610ff237816 */ /* 0x000fe20000000023 */
[----:B------:R0:W5:Y:S02]  /*1180*/  LDG.E.U16 R0, [R56.64+0x400] ;  /* 0x0004000438007981 */ /* 0x000164000c1e1500 */
[----:B------:R-:W-:Y:S01]  /*1190*/  IMAD.X R29, R2, 0x1, R32, P6 ;  /* 0x00000001021d7824 */ /* 0x000fe200030e0620 */
[----:B------:R-:W-:Y:S01]  /*11a0*/  LEA R52, P6, R16, c[0x0][0x160], 0x1 ;  /* 0x0000580010347a11 */ /* 0x000fe200078c08ff */
[----:B------:R4:W5:Y:S01]  /*11b0*/  LDG.E.U16 R2, [R54.64+0x400] ;  /* 0x0004000436027981 */ /* 0x000962000c1e1500 */
[----:B------:R-:W-:-:S02]  /*11c0*/  PRMT R50, RZ, 0x7610, R50 ;  /* 0x00007610ff327816 */ /* 0x000fc40000000032 */
[----:B------:R-:W-:Y:S02]  /*11d0*/  LEA.HI.X R53, R16, c[0x0][0x164], R29, 0x1, P6 ;  /* 0x0000590010357a11 */ /* 0x000fe400030f0c1d */
[----:B------:R0:W5:Y:S01]  /*11e0*/  LDG.E.U16 R16, [R30.64+0x400] ;  /* 0x000400041e107981 */ /* 0x000162000c1e1500 */
[----:B------:R-:W-:-:S03]  /*11f0*/  PRMT R44, RZ, 0x7610, R44 ;  /* 0x00007610ff2c7816 */ /* 0x000fc6000000002c */
[----:B------:R1:W5:Y:S04]  /*1200*/  @!P5 LDG.E.U16 R35, [R52.64+0x100] ;  /* 0x000100043423d981 */ /* 0x000368000c1e1500 */
[----:B------:R1:W5:Y:S01]  /*1210*/  @P4 LDG.E.U16 R50, [R52.64+-0x100] ;  /* 0xffff000434324981 */ /* 0x000362000c1e1500 */
[----:B0-----:R-:W-:-:S03]  /*1220*/  LEA R30, P6, R13, c[0x0][0x160], 0x1 ;  /* 0x000058000d1e7a11 */ /* 0x001fc600078c08ff */
[----:B------:R0:W5:Y:S01]  /*1230*/  @P2 LDG.E.U16 R44, [R20.64+0x300] ;  /* 0x00030004142c2981 */ /* 0x000162000c1e1500 */
[----:B------:R-:W-:-:S03]  /*1240*/  LEA.HI.X R31, R13, c[0x0][0x164], R19, 0x1, P6 ;  /* 0x000059000d1f7a11 */ /* 0x000fc600030f0c13 */
[----:B------:R0:W5:Y:S01]  /*1250*/  LDG.E.U16 R13, [R20.64+0x400] ;  /* 0x00040004140d7981 */ /* 0x000162000c1e1500 */
[----:B-1----:R-:W-:Y:S01]  /*1260*/  PRMT R52, RZ, 0x7610, R52 ;  /* 0x00007610ff347816 */ /* 0x002fe20000000034 */
[----:B------:R-:W-:Y:S02]  /*1270*/  IMAD.MOV.U32 R53, RZ, RZ, 0x2 ;  /* 0x00000002ff357424 */ /* 0x000fe400078e00ff */
[----:B------:R1:W5:Y:S04]  /*1280*/  @P0 LDG.E.U16 R41, [R30.64+0x300] ;  /* 0x000300041e290981 */ /* 0x000368000c1e1500 */
[----:B------:R1:W5:Y:S01]  /*1290*/  @!P1 LDG.E.U16 R52, [R30.64+0x500] ;  /* 0x000500041e349981 */ /* 0x000362000c1e1500 */
[----:B0-----:R-:W-:-:S03]  /*12a0*/  IMAD.WIDE R20, R25, R53, c[0x0][0x160] ;  /* 0x0000580019147625 */ /* 0x001fc600078e0235 */
[----:B------:R1:W5:Y:S04]  /*12b0*/  LDG.E.U16 R19, [R30.64+0x400] ;  /* 0x000400041e137981 */ /* 0x000368000c1e1500 */
[----:B------:R0:W5:Y:S01]  /*12c0*/  LDG.E.U16 R20, [R20.64] ;  /* 0x0000000414147981 */ /* 0x000162000c1e1500 */
[----:B-1----:R-:W-:-:S05]  /*12d0*/  IMAD.WIDE R30, R23, R53, c[0x0][0x160] ;  /* 0x00005800171e7625 */ /* 0x002fca00078e0235 */
[----:B0-----:R0:W5:Y:S01]  /*12e0*/  LDG.E.U16 R21, [R30.64] ;  /* 0x000000041e157981 */ /* 0x001162000c1e1500 */
[----:B------:R-:W-:-:S04]  /*12f0*/  IMAD.WIDE R22, R22, R53, c[0x0][0x160] ;  /* 0x0000580016167625 */ /* 0x000fc800078e0235 */
[-C--:B------:R-:W-:Y:S02]  /*1300*/  IMAD.WIDE R28, R28, R53.reuse, c[0x0][0x160] ;  /* 0x000058001c1c7625 */ /* 0x080fe400078e0235 */
[----:B------:R1:W5:Y:S02]  /*1310*/  LDG.E.U16 R22, [R22.64] ;  /* 0x0000000416167981 */ /* 0x000364000c1e1500 */
[----:B0-----:R-:W-:Y:S01]  /*1320*/  IMAD.WIDE R30, R26, R53, c[0x0][0x160] ;  /* 0x000058001a1e7625 */ /* 0x001fe200078e0235 */
[----:B------:R-:W-:-:S04]  /*1330*/  LEA R26, P6, R27, c[0x0][0x160], 0x1 ;  /* 0x000058001b1a7a11 */ /* 0x000fc800078c08ff */
[----:B------:R-:W-:Y:S01]  /*1340*/  LEA.HI.X R27, R27, c[0x0][0x164], R32, 0x1, P6 ;  /* 0x000059001b1b7a11 */ /* 0x000fe200030f0c20 */
[-C--:B------:R-:W-:Y:S01]  /*1350*/  IMAD.WIDE R24, R24, R53.reuse, c[0x0][0x160] ;  /* 0x0000580018187625 */ /* 0x080fe200078e0235 */
[----:B-1----:R0:W5:Y:S04]  /*1360*/  LDG.E.U16 R23, [R30.64] ;  /* 0x000000041e177981 */ /* 0x002168000c1e1500 */
[----:B------:R1:W5:Y:S04]  /*1370*/  @!P5 LDG.E.U16 R37, [R26.64+0x500] ;  /* 0x000500041a25d981 */ /* 0x000368000c1e1500 */
[----:B------:R1:W5:Y:S01]  /*1380*/  LDG.E.U16 R32, [R28.64] ;  /* 0x000000041c207981 */ /* 0x000362000c1e1500 */
[----:B0-----:R-:W-:-:S03]  /*1390*/  IMAD.WIDE R30, R48, R53, c[0x0][0x160] ;  /* 0x00005800301e7625 */ /* 0x001fc600078e0235 */
[----:B------:R0:W5:Y:S01]  /*13a0*/  LDG.E.U16 R24, [R24.64] ;  /* 0x0000000418187981 */ /* 0x000162000c1e1500 */
[----:B-1----:R-:W-:Y:S01]  /*13b0*/  IMAD.WIDE R28, R39, R53, c[0x0][0x160] ;  /* 0x00005800271c7625 */ /* 0x002fe200078e0235 */
[----:B------:R-:W-:Y:S02]  /*13c0*/  PRMT R48, RZ, 0x7610, R48 ;  /* 0x00007610ff307816 */ /* 0x000fe40000000030 */
[----:B------:R1:W5:Y:S01]  /*13d0*/  LDG.E.U16 R39, [R26.64+0x400] ;  /* 0x000400041a277981 */ /* 0x000362000c1e1500 */
[----:B------:R-:W-:-:S03]  /*13e0*/  IMAD.MOV.U32 R53, RZ, RZ, 0x4 ;  /* 0x00000004ff357424 */ /* 0x000fc600078e00ff */
[----:B0-----:R0:W5:Y:S04]  /*13f0*/  LDG.E.U16 R25, [R30.64] ;  /* 0x000000041e197981 */ /* 0x001168000c1e1500 */
[----:B------:R1:W5:Y:S01]  /*1400*/  @P4 LDG.E.U16 R48, [R26.64+0x300] ;  /* 0x000300041a304981 */ /* 0x000362000c1e1500 */
[----:B------:R-:W-:-:S03]  /*1410*/  SEL R42, R42, RZ, P2 ;  /* 0x000000ff2a2a7207 */ /* 0x000fc60001000000 */
[----:B------:R2:W5:Y:S01]  /*1420*/  LDG.E.U16 R28, [R28.64] ;  /* 0x000000041c1c7981 */ /* 0x000562000c1e1500 */
[----:B0-----:R-:W-:-:S06]  /*1430*/  IMAD.WIDE R30, R40, R53, c[0x0][0x170] ;  /* 0x00005c00281e7625 */ /* 0x001fcc00078e0235 */
[----:B------:R3:W5:Y:S01]  /*1440*/  LDG.E.EL R30, [R30.64] ;  /* 0x000000041e1e7981 */ /* 0x000762000c2e1900 */
[----:B-1----:R-:W-:Y:S01]  /*1450*/  IMAD.U32 R26, R42, 0x10000, RZ ;  /* 0x000100002a1a7824 */ /* 0x002fe200078e00ff */
[----:B----4-:R-:W-:Y:S02]  /*1460*/  SEL R54, R47, RZ, !P3 ;  /* 0x000000ff2f367207 */ /* 0x010fe40005800000 */
[----:B------:R-:W-:-:S05]  /*1470*/  SEL R47, R36, RZ, !P3 ;  /* 0x000000ff242f7207 */ /* 0x000fca0005800000 */
[----:B------:R-:W-:-:S04]  /*1480*/  IMAD.U32 R47, R47, 0x10000, RZ ;  /* 0x000100002f2f7824 */ /* 0x000fc800078e00ff */
[----:B--2---:R-:W-:Y:S01]  /*1490*/  FADD R29, RZ, -R47 ;  /* 0x8000002fff1d7221 */ /* 0x004fe20000000000 */
[----:B------:R-:W-:Y:S02]  /*14a0*/  @P3 FSEL R29, R26, RZ, P2 ;  /* 0x000000ff1a1d3208 */ /* 0x000fe40001000000 */
[----:B------:R-:W-:Y:S01]  /*14b0*/  SEL R26, R51, RZ, !P1 ;  /* 0x000000ff331a7207 */ /* 0x000fe20004800000 */
[----:B------:R-:W-:Y:S01]  /*14c0*/  IMAD.U32 R36, R54, 0x10000, RZ ;  /* 0x0001000036247824 */ /* 0x000fe200078e00ff */
[----:B---3--:R-:W-:-:S03]  /*14d0*/  SEL R31, R33, RZ, P0 ;  /* 0x000000ff211f7207 */ /* 0x008fc60000000000 */
[----:B------:R-:W-:Y:S01]  /*14e0*/  IMAD.U32 R26, R26, 0x10000, RZ ;  /* 0x000100001a1a7824 */ /* 0x000fe200078e00ff */
[----:B------:R-:W-:Y:S01]  /*14f0*/  FADD R36, RZ, -R36 ;  /* 0x80000024ff247221 */ /* 0x000fe20000000000 */
[----:B-----5:R-:W-:-:S05]  /*1500*/  SEL R44, R44, RZ, P2 ;  /* 0x000000ff2c2c7207 */ /* 0x020fca0001000000 */
[----:B------:R-:W-:Y:S01]  /*1510*/  IMAD.U32 R27, R44, 0x10000, RZ ;  /* 0x000100002c1b7824 */ /* 0x000fe200078e00ff */
[----:B------:R-:W-:Y:S01]  /*1520*/  SEL R42, R41, RZ, P0 ;  /* 0x000000ff292a7207 */ /* 0x000fe20000000000 */
[----:B------:R-:W-:-:S03]  /*1530*/  FADD R41, RZ, -R26 ;  /* 0x8000001aff297221 */ /* 0x000fc60000000000 */
[----:B------:R-:W-:Y:S01]  /*1540*/  @P3 FSEL R36, R27, RZ, P2 ;  /* 0x000000ff1b243208 */ /* 0x000fe20001000000 */
[----:B------:R-:W-:Y:S01]  /*1550*/  IMAD.U32 R26, R31, 0x10000, RZ ;  /* 0x000100001f1a7824 */ /* 0x000fe200078e00ff */
[----:B------:R-:W-:Y:S02]  /*1560*/  SEL R27, R52, RZ, !P1 ;  /* 0x000000ff341b7207 */ /* 0x000fe40004800000 */
[----:B------:R-:W-:Y:S02]  /*1570*/  SEL R35, R35, RZ, !P5 ;  /* 0x000000ff23237207 */ /* 0x000fe40006800000 */
[----:B------:R-:W-:Y:S01]  /*1580*/  SEL R50, R50, RZ, P4 ;  /* 0x000000ff32327207 */ /* 0x000fe20002000000 */
[----:B------:R-:W-:Y:S01]  /*1590*/  IMAD.U32 R27, R27, 0x10000, RZ ;  /* 0x000100001b1b7824 */ /* 0x000fe200078e00ff */
[----:B------:R-:W-:Y:S01]  /*15a0*/  @P1 FSEL R41, R26, RZ, P0 ;  /* 0x000000ff1a291208 */ /* 0x000fe20000000000 */
[----:B------:R-:W-:Y:S02]  /*15b0*/  IMAD.U32 R35, R35, 0x10000, RZ ;  /* 0x0001000023237824 */ /* 0x000fe400078e00ff */
[----:B------:R-:W-:Y:S01]  /*15c0*/  IMAD.U32 R50, R50, 0x10000, RZ ;  /* 0x0001000032327824 */ /* 0x000fe200078e00ff */
[----:B------:R-:W-:Y:S01]  /*15d0*/  FADD R33, RZ, -R27 ;  /* 0x8000001bff217221 */ /* 0x000fe20000000000 */
[----:B------:R-:W-:-:S02]  /*15e0*/  IMAD.U32 R27, R42, 0x10000, RZ ;  /* 0x000100002a1b7824 */ /* 0x000fc400078e00ff */
[----:B------:R-:W-:-:S03]  /*15f0*/  IMAD.MOV.U32 R47, RZ, RZ, 0x4 ;  /* 0x00000004ff2f7424 */ /* 0x000fc600078e00ff */
[----:B------:R-:W-:Y:S02]  /*1600*/  @P1 FSEL R33, R27, RZ, P0 ;  /* 0x000000ff1b211208 */ /* 0x000fe40000000000 */
[----:B------:R-:W-:Y:S01]  /*1610*/  SEL R26, R37, RZ, !P5 ;  /* 0x000000ff251a7207 */ /* 0x000fe20006800000 */
[----:B------:R-:W-:Y:S01]  /*1620*/  FADD R37, RZ, -R35 ;  /* 0x80000023ff257221 */ /* 0x000fe20000000000 */
[----:B------:R-:W-:-:S03]  /*1630*/  @P5 FSEL R37, R50, RZ, P4 ;  /* 0x000000ff32255208 */ /* 0x000fc60002000000 */
[----:B------:R-:W-:Y:S02]  /*1640*/  IMAD.U32 R26, R26, 0x10000, RZ ;  /* 0x000100001a1a7824 */ /* 0x000fe400078e00ff */
[-C--:B------:R-:W-:Y:S02]  /*1650*/  IMAD.WIDE R50, R40, R47.reuse, c[0x0][0x168] ;  /* 0x00005a0028327625 */ /* 0x080fe400078e022f */
[----:B------:R-:W-:Y:S01]  /*1660*/  FADD R40, RZ, -R26 ;  /* 0x8000001aff287221 */ /* 0x000fe20000000000 */
[----:B------:R-:W-:Y:S01]  /*1670*/  SHF.R.S32.HI R35, RZ, 0x1f, R4 ;  /* 0x0000001fff237819 */ /* 0x000fe20000011404 */
[----:B------:R-:W-:Y:S01]  /*1680*/  IMAD.WIDE R26, R38, R47, c[0x0][0x168] ;  /* 0x00005a00261a7625 */ /* 0x000fe200078e022f */
[----:B------:R0:W2:Y:S04]  /*1690*/  LDG.E.EL R44, [R50.64] ;  /* 0x00000004322c7981 */ /* 0x0000a8000c2e1900 */
[----:B------:R1:W3:Y:S01]  /*16a0*/  LDG.E.EL R42, [R26.64] ;  /* 0x000000041a2a7981 */ /* 0x0002e2000c2e1900 */
[----:B0-----:R-:W-:Y:S01]  /*16b0*/  IMAD.WIDE R50, R46, R53, c[0x0][0x170] ;  /* 0x00005c002e327625 */ /* 0x001fe200078e0235 */
[----:B------:R-:W-:-:S03]  /*16c0*/  SEL R48, R48, RZ, P4 ;  /* 0x000000ff30307207 */ /* 0x000fc60002000000 */
[----:B-1----:R-:W-:Y:S02]  /*16d0*/  IMAD.WIDE R26, R38, R53, c[0x0][0x170] ;  /* 0x00005c00261a7625 */ /* 0x002fe400078e0235 */
[----:B------:R0:W4:Y:S01]  /*16e0*/  LDG.E.EL R51, [R50.64] ;  /* 0x0000000432337981 */ /* 0x000122000c2e1900 */
[----:B------:R-:W-:Y:S01]  /*16f0*/  FMUL R45, R30, R45 ;  /* 0x0000002d1e2d7220 */ /* 0x000fe20000400000 */
[----:B------:R-:W-:Y:S01]  /*1700*/  FMUL R49, R49, R30 ;  /* 0x0000001e31317220 */ /* 0x000fe20000400000 */
[----:B------:R-:W-:Y:S01]  /*1710*/  IMAD.WIDE R30, R46, R47, c[0x0][0x168] ;  /* 0x00005a002e1e7625 */ /* 0x000fe200078e022f */
[----:B------:R-:W-:Y:S01]  /*1720*/  LEA.HI R46, R35, R4, RZ, 0x13 ;  /* 0x00000004232e7211 */ /* 0x000fe200078f98ff */
[----:B------:R1:W5:Y:S01]  /*1730*/  LDG.E.EL R38, [R26.64] ;  /* 0x000000041a267981 */ /* 0x000362000c2e1900 */
[----:B------:R-:W-:Y:S02]  /*1740*/  LOP3.LUT R35, R34, 0xfff80000, RZ, 0xc0, !PT ;  /* 0xfff8000022237812 */ /* 0x000fe400078ec0ff */
[----:B------:R-:W-:Y:S01]  /*1750*/  LOP3.LUT R55, R46, 0xfff80000, RZ, 0xc0, !PT ;  /* 0xfff800002e377812 */ /* 0x000fe200078ec0ff */
[----:B------:R-:W-:-:S02]  /*1760*/  IMAD.U32 R48, R48, 0x10000, RZ ;  /* 0x0001000030307824 */ /* 0x000fc400078e00ff */
[C---:B------:R-:W-:Y:S02]  /*1770*/  IMAD.IADD R54, R4.reuse, 0x1, -R35 ;  /* 0x0000000104367824 */ /* 0x040fe400078e0a23 */
[----:B------:R-:W-:Y:S02]  /*1780*/  IMAD.IADD R56, R4, 0x1, -R55 ;  /* 0x0000000104387824 */ /* 0x000fe400078e0a37 */
[C---:B-1----:R-:W-:Y:S01]  /*1790*/  IMAD.WIDE R26, R43.reuse, R47, c[0x0][0x168] ;  /* 0x00005a002b1a7625 */ /* 0x042fe200078e022f */
[----:B------:R-:W-:Y:S02]  /*17a0*/  @P5 FSEL R40, R48, RZ, P4 ;  /* 0x000000ff30285208 */ /* 0x000fe40002000000 */
[----:B------:R1:W3:Y:S01]  /*17b0*/  LDG.E.EL R48, [R30.64] ;  /* 0x000000041e307981 */ /* 0x0002e2000c2e1900 */
[----:B------:R-:W-:-:S03]  /*17c0*/  IMAD.WIDE R34, R43, R53, c[0x0][0x170] ;  /* 0x00005c002b227625 */ /* 0x000fc600078e0235 */
[----:B------:R0:W3:Y:S04]  /*17d0*/  LDG.E.EL R52, [R26.64] ;  /* 0x000000041a347981 */ /* 0x0000e8000c2e1900 */
[----:B------:R0:W3:Y:S01]  /*17e0*/  LDG.E.EL R46, [R34.64] ;  /* 0x00000004222e7981 */ /* 0x0000e2000c2e1900 */
[----:B-1----:R-:W-:-:S04]  /*17f0*/  IMAD.WIDE R30, R54, R47, c[0x0][0x168] ;  /* 0x00005a00361e7625 */ /* 0x002fc800078e022f */
[----:B0-----:R-:W-:Y:S01]  /*1800*/  IMAD.WIDE R26, R56, R53, c[0x0][0x170] ;  /* 0x00005c00381a7625 */ /* 0x001fe200078e0235 */
[----:B------:R0:W3:Y:S04]  /*1810*/  LDG.E.EL R50, [R30.64] ;  /* 0x000000041e327981 */ /* 0x0000e8000c2e1900 */
[----:B------:R1:W3:Y:S01]  /*1820*/  LDG.E.EL R43, [R26.64] ;  /* 0x000000041a2b7981 */ /* 0x0002e2000c2e1900 */
[----:B------:R-:W-:-:S04]  /*1830*/  IMAD.WIDE R34, R11, R47, c[0x0][0x168] ;  /* 0x00005a000b227625 */ /* 0x000fc800078e022f */
[----:B0-----:R-:W-:-:S04]  /*1840*/  IMAD.WIDE R30, R12, R53, c[0x0][0x170] ;  /* 0x00005c000c1e7625 */ /* 0x001fc800078e0235 */
[----:B-1----:R-:W-:Y:S02]  /*1850*/  IMAD.WIDE R26, R12, R47, c[0x0][0x168] ;  /* 0x00005a000c1a7625 */ /* 0x002fe400078e022f */
[----:B------:R0:W3:Y:S04]  /*1860*/  LDG.E.EL R30, [R30.64] ;  /* 0x000000041e1e7981 */ /* 0x0000e8000c2e1900 */
[----:B------:R1:W3:Y:S04]  /*1870*/  LDG.E.EL R12, [R26.64] ;  /* 0x000000041a0c7981 */ /* 0x0002e8000c2e1900 */
[----:B0-----:R0:W3:Y:S01]  /*1880*/  LDG.E.EL R31, [R34.64] ;  /* 0x00000004221f7981 */ /* 0x0010e2000c2e1900 */
[----:B-1----:R-:W-:-:S05]  /*1890*/  IMAD.WIDE R26, R11, R53, c[0x0][0x170] ;  /* 0x00005c000b1a7625 */ /* 0x002fca00078e0235 */
[----:B------:R1:W3:Y:S01]  /*18a0*/  LDG.E.EL R54, [R26.64] ;  /* 0x000000041a367981 */ /* 0x0002e2000c2e1900 */
[----:B0-----:R-:W-:-:S05]  /*18b0*/  IMAD.WIDE R34, R6, R53, c[0x0][0x170] ;  /* 0x00005c0006227625 */ /* 0x001fca00078e0235 */
[----:B------:R4:W3:Y:S01]  /*18c0*/  LDG.E.EL R11, [R34.64] ;  /* 0x00000004220b7981 */ /* 0x0008e2000c2e1900 */
[----:B-1----:R-:W-:-:S05]  /*18d0*/  IMAD.WIDE R26, R6, R47, c[0x0][0x168] ;  /* 0x00005a00061a7625 */ /* 0x002fca00078e022f */
[----:B------:R0:W3:Y:S01]  /*18e0*/  LDG.E.EL R6, [R26.64] ;  /* 0x000000041a067981 */ /* 0x0000e2000c2e1900 */
[----:B------:R-:W-:Y:S02]  /*18f0*/  IMAD.U32 R0, R0, 0x10000, RZ ;  /* 0x0001000000007824 */ /* 0x000fe400078e00ff */
[----:B------:R-:W-:Y:S02]  /*1900*/  IMAD.U32 R22, R22, 0x10000, RZ ;  /* 0x0001000016167824 */ /* 0x000fe400078e00ff */
[----:B------:R-:W-:Y:S02]  /*1910*/  IMAD.U32 R13, R13, 0x10000, RZ ;  /* 0x000100000d0d7824 */ /* 0x000fe400078e00ff */
[----:B------:R-:W-:Y:S02]  /*1920*/  IMAD.U32 R25, R25, 0x10000, RZ ;  /* 0x0001000019197824 */ /* 0x000fe400078e00ff */
[----:B0-----:R-:W-:Y:S02]  /*1930*/  IMAD.U32 R27, R16, 0x10000, RZ ;  /* 0x00010000101b7824 */ /* 0x001fe400078e00ff */
[----:B------:R-:W-:-:S02]  /*1940*/  IMAD.U32 R9, R9, 0x10000, RZ ;  /* 0x0001000009097824 */ /* 0x000fc400078e00ff */
[----:B------:R-:W-:Y:S02]  /*1950*/  IMAD.U32 R39, R39, 0x10000, RZ ;  /* 0x0001000027277824 */ /* 0x000fe400078e00ff */
[----:B------:R-:W-:Y:S02]  /*1960*/  IMAD.U32 R20, R20, 0x10000, RZ ;  /* 0x0001000014147824 */ /* 0x000fe400078e00ff */
[----:B------:R-:W-:Y:S01]  /*1970*/  IMAD.U32 R32, R32, 0x10000, RZ ;  /* 0x0001000020207824 */ /* 0x000fe200078e00ff */
[----:B--2---:R-:W-:Y:S01]  /*1980*/  FFMA R45, R44, R9, R45 ;  /* 0x000000092c2d7223 */ /* 0x004fe2000000002d */
[----:B------:R-:W-:Y:S01]  /*1990*/  IMAD.U32 R9, R23, 0x10000, RZ ;  /* 0x0001000017097824 */ /* 0x000fe200078e00ff */
[----:B----4-:R-:W-:Y:S01]  /*19a0*/  FMUL R35, R51, R8 ;  /* 0x0000000833237220 */ /* 0x010fe20000400000 */
[----:B------:R-:W-:Y:S01]  /*19b0*/  FMUL R18, R18, R51 ;  /* 0x0000003312127220 */ /* 0x000fe20000400000 */
[----:B-----5:R-:W-:Y:S01]  /*19c0*/  FMUL R47, R38, R10 ;  /* 0x0000000a262f7220 */ /* 0x020fe20000400000 */
[----:B------:R-:W-:Y:S01]  /*19d0*/  FMUL R3, R3, R38 ;  /* 0x0000002603037220 */ /* 0x000fe20000400000 */
[----:B------:R-:W-:-:S02]  /*19e0*/  IMAD.U32 R10, R21, 0x10000, RZ ;  /* 0x00010000150a7824 */ /* 0x000fc400078e00ff */
[----:B---3--:R-:W-:Y:S01]  /*19f0*/  FFMA R0, R42, R0, R47 ;  /* 0x000000002a007223 */ /* 0x008fe2000000002f */
[----:B------:R-:W-:Y:S01]  /*1a00*/  FFMA R42, R22, R42, R3 ;  /* 0x0000002a162a7223 */ /* 0x000fe20000000003 */
[----:B------:R-:W-:Y:S01]  /*1a10*/  IMAD.U32 R3, R2, 0x10000, RZ ;  /* 0x0001000002037824 */ /* 0x000fe200078e00ff */
[----:B------:R-:W-:Y:S01]  /*1a20*/  FFMA R49, R44, R10, R49 ;  /* 0x0000000a2c317223 */ /* 0x000fe20000000031 */
[----:B------:R-:W-:Y:S02]  /*1a30*/  IMAD.U32 R10, R19, 0x10000, RZ ;  /* 0x00010000130a7824 */ /* 0x000fe400078e00ff */
[----:B------:R-:W-:Y:S01]  /*1a40*/  IMAD.U32 R21, R24, 0x10000, RZ ;  /* 0x0001000018157824 */ /* 0x000fe200078e00ff */
[----:B------:R-:W-:Y:S01]  /*1a50*/  FMUL R15, R46, R15 ;  /* 0x0000000f2e0f7220 */ /* 0x000fe20000400000 */
[----:B------:R-:W-:-:S03]  /*1a60*/  FMUL R46, R17, R46 ;  /* 0x0000002e112e7220 */ /* 0x000fc60000400000 */
[----:B------:R-:W-:Y:S01]  /*1a70*/  FFMA R2, R52, R27, R15 ;  /* 0x0000001b34027223 */ /* 0x000fe2000000000f */
[----:B------:R-:W-:Y:S01]  /*1a80*/  FMUL R5, R43, R5 ;  /* 0x000000052b057220 */ /* 0x000fe20000400000 */
[----:B------:R-:W-:Y:S01]  /*1a90*/  FMUL R43, R14, R43 ;  /* 0x0000002b0e2b7220 */ /* 0x000fe20000400000 */
[----:B------:R-:W-:-:S04]  /*1aa0*/  IMAD.U32 R14, R7, 0x10000, RZ ;  /* 0x00010000070e7824 */ /* 0x000fc800078e00ff */
[----:B------:R-:W-:Y:S01]  /*1ab0*/  FFMA R14, R50, R14, R5 ;  /* 0x0000000e320e7223 */ /* 0x000fe20000000005 */
[----:B------:R-:W-:Y:S01]  /*1ac0*/  FMUL R7, R30, R36 ;  /* 0x000000241e077220 */ /* 0x000fe20000400000 */
[----:B------:R-:W-:Y:S01]  /*1ad0*/  FMUL R30, R29, R30 ;  /* 0x0000001e1d1e7220 */ /* 0x000fe20000400000 */
[----:B------:R-:W-:Y:S02]  /*1ae0*/  IMAD.U32 R5, R28, 0x10000, RZ ;  /* 0x000100001c057824 */ /* 0x000fe400078e00ff */
[----:B------:R-:W-:Y:S01]  /*1af0*/  FFMA R15, R12, R13, R7 ;  /* 0x0000000d0c0f7223 */ /* 0x000fe20000000007 */
[----:B------:R-:W-:Y:S01]  /*1b00*/  FFMA R25, R25, R12, R30 ;  /* 0x0000000c19197223 */ /* 0x000fe2000000001e */
[----:B------:R-:W-:Y:S01]  /*1b10*/  FFMA R3, R48, R3, R35 ;  /* 0x0000000330037223 */ /* 0x000fe20000000023 */
[----:B------:R-:W-:Y:S01]  /*1b20*/  FFMA R9, R9, R48, R18 ;  /* 0x0000003009097223 */ /* 0x000fe20000000012 */
[----:B------:R-:W-:Y:S01]  /*1b30*/  FFMA R52, R21, R52, R46 ;  /* 0x0000003415347223 */ /* 0x000fe2000000002e */
[----:B------:R-:W-:Y:S01]  /*1b40*/  FFMA R20, R50, R20, R43 ;  /* 0x0000001432147223 */ /* 0x000fe2000000002b */
[----:B------:R-:W-:Y:S01]  /*1b50*/  FMUL R12, R54, R33 ;  /* 0x00000021360c7220 */ /* 0x000fe20000400000 */
[----:B------:R-:W-:Y:S01]  /*1b60*/  FMUL R41, R41, R54 ;  /* 0x0000003629297220 */ /* 0x000fe20000400000 */
[----:B------:R-:W-:Y:S01]  /*1b70*/  FMUL R7, R11, R40 ;  /* 0x000000280b077220 */ /* 0x000fe20000400000 */
[----:B------:R-:W-:Y:S01]  /*1b80*/  FMUL R8, R37, R11 ;  /* 0x0000000b25087220 */ /* 0x000fe20000400000 */
[----:B------:R-:W-:Y:S01]  /*1b90*/  FFMA R11, R31, R10, R12 ;  /* 0x0000000a1f0b7223 */ /* 0x000fe2000000000c */
[----:B------:R-:W-:Y:S01]  /*1ba0*/  FFMA R32, R32, R31, R41 ;  /* 0x0000001f20207223 */ /* 0x000fe20000000029 */
[----:B------:R-:W-:Y:S01]  /*1bb0*/  F2FP.BF16.PACK_AB R12, R45, R14 ;  /* 0x0000000e2d0c723e */ /* 0x000fe200000010ff */
[----:B------:R-:W-:Y:S01]  /*1bc0*/  FFMA R16, R6, R39, R7 ;  /* 0x0000002706107223 */ /* 0x000fe20000000007 */
[----:B------:R-:W-:Y:S01]  /*1bd0*/  FFMA R5, R5, R6, R8 ;  /* 0x0000000605057223 */ /* 0x000fe20000000008 */
[----:B------:R-:W-:Y:S01]  /*1be0*/  IMAD.MOV.U32 R7, RZ, RZ, 0x2 ;  /* 0x00000002ff077424 */ /* 0x000fe200078e00ff */
[----:B------:R-:W-:-:S02]  /*1bf0*/  F2FP.BF16.PACK_AB R14, R15, R2 ;  /* 0x000000020f0e723e */ /* 0x000fc400000010ff */
[----:B------:R-:W-:Y:S01]  /*1c00*/  F2FP.BF16.PACK_AB R13, R3, R0 ;  /* 0x00000000030d723e */ /* 0x000fe200000010ff */
[----:B------:R-:W-:Y:S01]  /*1c10*/  IMAD.WIDE R2, R4, R7, c[0x0][0x178] ;  /* 0x00005e0004027625 */ /* 0x000fe200078e0207 */
[----:B------:R-:W-:Y:S02]  /*1c20*/  F2FP.BF16.PACK_AB R15, R16, R11 ;  /* 0x0000000b100f723e */ /* 0x000fe400000010ff */
[----:B------:R-:W-:Y:S02]  /*1c30*/  F2FP.BF16.PACK_AB R9, R9, R42 ;  /* 0x0000002a0909723e */ /* 0x000fe400000010ff */
[----:B------:R-:W-:Y:S02]  /*1c40*/  F2FP.BF16.PACK_AB R8, R49, R20 ;  /* 0x000000143108723e */ /* 0x000fe400000010ff */
[----:B------:R-:W-:Y:S02]  /*1c50*/  F2FP.BF16.PACK_AB R10, R25, R52 ;  /* 0x00000034190a723e */ /* 0x000fe400000010ff */
[----:B------:R-:W-:Y:S01]  /*1c60*/  F2FP.BF16.PACK_AB R11, R5, R32 ;  /* 0x00000020050b723e */ /* 0x000fe200000010ff */
[----:B------:R-:W-:-:S04]  /*1c70*/  IMAD.WIDE R4, R4, R7, c[0x0][0x180] ;  /* 0x0000600004047625 */ /* 0x000fc800078e0207 */
[----:B------:R-:W-:Y:S04]  /*1c80*/  STG.E.128 [R2.64], R8 ;  /* 0x0000000802007986 */ /* 0x000fe8000c101d04 */
[----:B------:R-:W-:Y:S01]  /*1c90*/  STG.E.128 [R4.64], R12 ;  /* 0x0000000c04007986 */ /* 0x000fe2000c101d04 */
[----:B------:R-:W-:Y:S05]  /*1ca0*/  EXIT ;  /* 0x000000000000794d */ /* 0x000fea0003800000 */
.L_x_0:
[----:B------:R-:W-:-:S00]  /*1cb0*/  BRA `(.L_x_0) ;  /* 0xfffffff000007947 */ /* 0x000fc0000383ffff */
[----:B------:R-:W-:-:S00]  /*1cc0*/  NOP ;  /* 0x0000000000007918 */ /* 0x000fc00000000000 */
        /* <DEDUP_REMOVED lines=11> */
.L_x_1:
